	.headerflags	@"EF_CUDA_TEXMODE_UNIFIED EF_CUDA_64BIT_ADDRESS EF_CUDA_ACCELERATORS EF_CUDA_SM90 EF_CUDA_VIRTUAL_SM(EF_CUDA_SM90)"
	.elftype	@"ET_EXEC"


//--------------------- .nv.info                  --------------------------
	.section	.nv.info,"",@"SHT_CUDA_INFO"
	.align	4


	//----- nvinfo : EIATTR_REGCOUNT
	.align		4
        /*0000*/ 	.byte	0x04, 0x2f
        /*0002*/ 	.short	(.L_1 - .L_0)
	.align		4
.L_0:
        /*0004*/ 	.word	index@(triton_poi_fused_convolution_leaky_relu_32)
        /*0008*/ 	.word	0x00000014


	//----- nvinfo : EIATTR_MIN_STACK_SIZE
	.align		4
.L_1:
        /*000c*/ 	.byte	0x04, 0x12
        /*000e*/ 	.short	(.L_3 - .L_2)
	.align		4
.L_2:
        /*0010*/ 	.word	index@(triton_poi_fused_convolution_leaky_relu_32)
        /*0014*/ 	.word	0x00000000


	//----- nvinfo : EIATTR_FRAME_SIZE
	.align		4
.L_3:
        /*0018*/ 	.byte	0x04, 0x11
        /*001a*/ 	.short	(.L_5 - .L_4)
	.align		4
.L_4:
        /*001c*/ 	.word	index@(triton_poi_fused_convolution_leaky_relu_32)
        /*0020*/ 	.word	0x00000000


	//----- nvinfo : EIATTR_MIN_STACK_SIZE
	.align		4
.L_5:
        /*0024*/ 	.byte	0x04, 0x12
        /*0026*/ 	.short	(.L_7 - .L_6)
	.align		4
.L_6:
        /*0028*/ 	.word	index@(triton_poi_fused_convolution_leaky_relu_32)
        /*002c*/ 	.word	0x00000000
.L_7:


//--------------------- .nv.info.triton_poi_fused_convolution_leaky_relu_32 --------------------------
	.section	.nv.info.triton_poi_fused_convolution_leaky_relu_32,"",@"SHT_CUDA_INFO"
	.sectionflags	@""
	.align	4


	//----- nvinfo : EIATTR_CUDA_API_VERSION
	.align		4
        /*0000*/ 	.byte	0x04, 0x37
        /*0002*/ 	.short	(.L_9 - .L_8)
.L_8:
        /*0004*/ 	.word	0x0000007c


	//----- nvinfo : EIATTR_KPARAM_INFO
	.align		4
.L_9:
        /*0008*/ 	.byte	0x04, 0x17
        /*000a*/ 	.short	(.L_11 - .L_10)
.L_10:
        /*000c*/ 	.word	0x00000000
        /*0010*/ 	.short	0x0005
        /*0012*/ 	.short	0x0028
        /*0014*/ 	.byte	0x00, 0xf0, 0x11, 0x00


	//----- nvinfo : EIATTR_KPARAM_INFO
	.align		4
.L_11:
        /*0018*/ 	.byte	0x04, 0x17
        /*001a*/ 	.short	(.L_13 - .L_12)
.L_12:
        /*001c*/ 	.word	0x00000000
        /*0020*/ 	.short	0x0004
        /*0022*/ 	.short	0x0020
        /*0024*/ 	.byte	0x00, 0xf4, 0x21, 0x00


	//----- nvinfo : EIATTR_KPARAM_INFO
	.align		4
.L_13:
        /*0028*/ 	.byte	0x04, 0x17
        /*002a*/ 	.short	(.L_15 - .L_14)
.L_14:
        /*002c*/ 	.word	0x00000000
        /*0030*/ 	.short	0x0003
        /*0032*/ 	.short	0x0018
        /*0034*/ 	.byte	0x00, 0xf4, 0x21, 0x00


	//----- nvinfo : EIATTR_KPARAM_INFO
	.align		4
.L_15:
        /*0038*/ 	.byte	0x04, 0x17
        /*003a*/ 	.short	(.L_17 - .L_16)
.L_16:
        /*003c*/ 	.word	0x00000000
        /*0040*/ 	.short	0x0002
        /*0042*/ 	.short	0x0010
        /*0044*/ 	.byte	0x00, 0xf4, 0x21, 0x00


	//----- nvinfo : EIATTR_KPARAM_INFO
	.align		4
.L_17:
        /*0048*/ 	.byte	0x04, 0x17
        /*004a*/ 	.short	(.L_19 - .L_18)
.L_18:
        /*004c*/ 	.word	0x00000000
        /*0050*/ 	.short	0x0001
        /*0052*/ 	.short	0x0008
        /*0054*/ 	.byte	0x00, 0xf4, 0x21, 0x00


	//----- nvinfo : EIATTR_KPARAM_INFO
	.align		4
.L_19:
        /*0058*/ 	.byte	0x04, 0x17
        /*005a*/ 	.short	(.L_21 - .L_20)
.L_20:
        /*005c*/ 	.word	0x00000000
        /*0060*/ 	.short	0x0000
        /*0062*/ 	.short	0x0000
        /*0064*/ 	.byte	0x00, 0xf4, 0x21, 0x00


	//----- nvinfo : EIATTR_SPARSE_MMA_MASK
	.align		4
.L_21:
        /*0068*/ 	.byte	0x03, 0x50
        /*006a*/ 	.short	0x0000


	//----- nvinfo : EIATTR_MAXREG_COUNT
	.align		4
        /*006c*/ 	.byte	0x03, 0x1b
        /*006e*/ 	.short	0x00ff


	//----- nvinfo : EIATTR_EXIT_INSTR_OFFSETS
	.align		4
        /*0070*/ 	.byte	0x04, 0x1c
        /*0072*/ 	.short	(.L_23 - .L_22)


	//   ....[0]....
.L_22:
        /*0074*/ 	.word	0x00000280


	//----- nvinfo : EIATTR_REQNTID
	.align		4
.L_23:
        /*0078*/ 	.byte	0x04, 0x10
        /*007a*/ 	.short	(.L_25 - .L_24)
.L_24:
        /*007c*/ 	.word	0x00000080
        /*0080*/ 	.word	0x00000001
        /*0084*/ 	.word	0x00000001


	//----- nvinfo : EIATTR_CBANK_PARAM_SIZE
	.align		4
.L_25:
        /*0088*/ 	.byte	0x03, 0x19
        /*008a*/ 	.short	0x002c


	//----- nvinfo : EIATTR_PARAM_CBANK
	.align		4
        /*008c*/ 	.byte	0x04, 0x0a
        /*008e*/ 	.short	(.L_27 - .L_26)
	.align		4
.L_26:
        /*0090*/ 	.word	index@(.nv.constant0.triton_poi_fused_convolution_leaky_relu_32)
        /*0094*/ 	.short	0x0210
        /*0096*/ 	.short	0x002c


	//----- nvinfo : EIATTR_SW_WAR
	.align		4
.L_27:
        /*0098*/ 	.byte	0x04, 0x36
        /*009a*/ 	.short	(.L_29 - .L_28)
.L_28:
        /*009c*/ 	.word	0x00000008
.L_29:


//--------------------- .nv.callgraph             --------------------------
	.section	.nv.callgraph,"",@"SHT_CUDA_CALLGRAPH"
	.align	4
	.sectionentsize	8
	.align		4
        /*0000*/ 	.word	0x00000000
	.align		4
        /*0004*/ 	.word	0xffffffff
	.align		4
        /*0008*/ 	.word	0x00000000
	.align		4
        /*000c*/ 	.word	0xfffffffe
	.align		4
        /*0010*/ 	.word	0x00000000
	.align		4
        /*0014*/ 	.word	0xfffffffd
	.align		4
        /*0018*/ 	.word	0x00000000
	.align		4
        /*001c*/ 	.word	0xfffffffc


//--------------------- .text.triton_poi_fused_convolution_leaky_relu_32 --------------------------
	.section	.text.triton_poi_fused_convolution_leaky_relu_32,"ax",@progbits
	.align	128
        .global         triton_poi_fused_convolution_leaky_relu_32
        .type           triton_poi_fused_convolution_leaky_relu_32,@function
        .size           triton_poi_fused_convolution_leaky_relu_32,(.L_x_1 - triton_poi_fused_convolution_leaky_relu_32)
        .other          triton_poi_fused_convolution_leaky_relu_32,@"STO_CUDA_ENTRY STV_DEFAULT"
triton_poi_fused_convolution_leaky_relu_32:
.text.triton_poi_fused_convolution_leaky_relu_32:
[----:B------:R-:W-:Y:S01]  /*0000*/  LDC R1, c[0x0][0x28] ;  /* 0x00000a00ff017b82 */ /* 0x000fe20000000800 */
[----:B------:R-:W1:Y:S07]  /*0010*/  S2R R0, SR_TID.X ;  /* 0x0000000000007919 */ /* 0x000e6e0000002100 */
[----:B------:R-:W2:Y:S01]  /*0020*/  LDC.64 R4, c[0x0][0x220] ;  /* 0x00008800ff047b82 */ /* 0x000ea20000000a00 */
[----:B------:R-:W-:Y:S01]  /*0030*/  ULDC.64 UR4, c[0x0][0x208] ;  /* 0x0000820000047ab9 */ /* 0x000fe20000000a00 */
[----:B------:R-:W-:Y:S01]  /*0040*/  ULDC.64 UR6, c[0x0][0x228] ;  /* 0x00008a0000067ab9 */ /* 0x000fe20000000a00 */
[----:B------:R-:W3:Y:S01]  /*0050*/  S2R R11, SR_CTAID.X ;  /* 0x00000000000b7919 */ /* 0x000ee20000002500 */
[----:B------:R-:W-:-:S04]  /*0060*/  ULDC.64 UR8, c[0x0][0x230] ;  /* 0x00008c0000087ab9 */ /* 0x000fc80000000a00 */
[----:B------:R-:W4:Y:S08]  /*0070*/  LDC.64 R2, c[0x0][0x210] ;  /* 0x00008400ff027b82 */ /* 0x000f300000000a00 */
[----:B------:R-:W5:Y:S01]  /*0080*/  LDC.64 R6, c[0x0][0x218] ;  /* 0x00008600ff067b82 */ /* 0x000f620000000a00 */
[----:B-1----:R-:W-:-:S05]  /*0090*/  LOP3.LUT R0, R0, 0x7f, RZ, 0xc0, !PT ;  /* 0x0000007f00007812 */ /* 0x002fca00078ec0ff */
[----:B---3--:R-:W-:-:S04]  /*00a0*/  IMAD R11, R11, 0x80, R0 ;  /* 0x000000800b0b7824 */ /* 0x008fc800078e0200 */
[----:B------:R-:W-:-:S04]  /*00b0*/  IMAD.HI R0, R11, 0x55555556, RZ ;  /* 0x555555560b007827 */ /* 0x000fc800078e02ff */
[----:B----4-:R-:W-:Y:S01]  /*00c0*/  IMAD.WIDE R2, R11, 0x4, R2 ;  /* 0x000000040b027825 */ /* 0x010fe200078e0202 */
[----:B------:R-:W-:-:S03]  /*00d0*/  LEA.HI R0, R0, R0, RZ, 0x1 ;  /* 0x0000000000007211 */ /* 0x000fc600078f08ff */
[----:B-----5:R-:W-:Y:S01]  /*00e0*/  IMAD.WIDE R6, R11, 0x4, R6 ;  /* 0x000000040b067825 */ /* 0x020fe200078e0206 */
[----:B------:R-:W-:-:S04]  /*00f0*/  SHF.R.S32.HI R9, RZ, 0x1f, R0 ;  /* 0x0000001fff097819 */ /* 0x000fc80000011400 */
[----:B------:R-:W-:Y:S01]  /*0100*/  LEA.HI R9, R9, R0, RZ, 0xa ;  /* 0x0000000009097211 */ /* 0x000fe200078f50ff */
[----:B------:R-:W3:Y:S03]  /*0110*/  LDG.E R12, desc[UR4][R6.64] ;  /* 0x00000004060c7981 */ /* 0x000ee6000c1e1900 */
[----:B------:R-:W-:-:S05]  /*0120*/  LOP3.LUT R9, R9, 0xfffffc00, RZ, 0xc0, !PT ;  /* 0xfffffc0009097812 */ /* 0x000fca00078ec0ff */
[----:B------:R-:W-:Y:S02]  /*0130*/  IMAD.IADD R9, R0, 0x1, -R9 ;  /* 0x0000000100097824 */ /* 0x000fe400078e0a09 */
[----:B------:R-:W4:Y:S02]  /*0140*/  LDG.E R0, desc[UR4][R2.64] ;  /* 0x0000000402007981 */ /* 0x000f24000c1e1900 */
[----:B--2---:R-:W-:-:S06]  /*0150*/  IMAD.WIDE R4, R9, 0x4, R4 ;  /* 0x0000000409047825 */ /* 0x004fcc00078e0204 */
[----:B------:R-:W4:Y:S01]  /*0160*/  LDG.E.EL R5, desc[UR4][R4.64] ;  /* 0x0000000404057981 */ /* 0x000f22000c2e1900 */
[----:B------:R-:W-:Y:S02]  /*0170*/  SHF.R.S32.HI R14, RZ, 0x1f, R11 ;  /* 0x0000001fff0e7819 */ /* 0x000fe4000001140b */
[----:B------:R-:W-:Y:S02]  /*0180*/  IADD3 R8, P2, R11, UR6, RZ ;  /* 0x000000060b087c10 */ /* 0x000fe4000ff5e0ff */
[----:B------:R-:W-:Y:S02]  /*0190*/  IADD3 R10, P3, R11, UR8, RZ ;  /* 0x000000080b0a7c10 */ /* 0x000fe4000ff7e0ff */
[----:B------:R-:W-:Y:S02]  /*01a0*/  IADD3.X R9, R14, UR7, RZ, P2, !PT ;  /* 0x000000070e097c10 */ /* 0x000fe400097fe4ff */
[----:B------:R-:W-:Y:S02]  /*01b0*/  IADD3.X R11, R14, UR9, RZ, P3, !PT ;  /* 0x000000090e0b7c10 */ /* 0x000fe40009ffe4ff */
[----:B----4-:R-:W-:-:S02]  /*01c0*/  FSETP.GT.AND P0, PT, R0, -R5, PT ;  /* 0x800000050000720b */ /* 0x010fc40003f04000 */
[C---:B---3--:R-:W-:Y:S01]  /*01d0*/  FSETP.GT.AND P1, PT, R5.reuse, -R12, PT ;  /* 0x8000000c0500720b */ /* 0x048fe20003f24000 */
[----:B------:R-:W-:Y:S01]  /*01e0*/  FADD R13, R0, R5 ;  /* 0x00000005000d7221 */ /* 0x000fe20000000000 */
[----:B------:R-:W-:Y:S01]  /*01f0*/  FADD R5, R5, R12 ;  /* 0x0000000c05057221 */ /* 0x000fe20000000000 */
[----:B------:R-:W-:Y:S02]  /*0200*/  SEL R15, RZ, 0x1, !P0 ;  /* 0x00000001ff0f7807 */ /* 0x000fe40004000000 */
[----:B------:R-:W-:-:S06]  /*0210*/  SEL R17, RZ, 0x1, !P1 ;  /* 0x00000001ff117807 */ /* 0x000fcc0004800000 */
[----:B------:R-:W-:Y:S02]  /*0220*/  @!P0 FMUL R13, R13, 0.10000000149011611938 ;  /* 0x3dcccccd0d0d8820 */ /* 0x000fe40000400000 */
[----:B------:R-:W-:Y:S01]  /*0230*/  @!P1 FMUL R5, R5, 0.10000000149011611938 ;  /* 0x3dcccccd05059820 */ /* 0x000fe20000400000 */
[----:B------:R-:W-:Y:S04]  /*0240*/  STG.E.U8 desc[UR4][R8.64], R15 ;  /* 0x0000000f08007986 */ /* 0x000fe8000c101104 */
[----:B------:R-:W-:Y:S04]  /*0250*/  STG.E desc[UR4][R2.64], R13 ;  /* 0x0000000d02007986 */ /* 0x000fe8000c101904 */
[----:B------:R-:W-:Y:S04]  /*0260*/  STG.E.U8 desc[UR4][R10.64], R17 ;  /* 0x000000110a007986 */ /* 0x000fe8000c101104 */
[----:B------:R-:W-:Y:S01]  /*0270*/  STG.E desc[UR4][R6.64], R5 ;  /* 0x0000000506007986 */ /* 0x000fe2000c101904 */
[----:B------:R-:W-:Y:S05]  /*0280*/  EXIT ;  /* 0x000000000000794d */ /* 0x000fea0003800000 */
.L_x_0:
[----:B------:R-:W-:-:S00]  /*0290*/  BRA `(.L_x_0) ;  /* 0xfffffffc00fc7947 */ /* 0x000fc0000383ffff */
[----:B------:R-:W-:-:S00]  /*02a0*/  NOP ;  /* 0x0000000000007918 */ /* 0x000fc00000000000 */
        /* <DEDUP_REMOVED lines=13> */
.L_x_1:


//--------------------- .nv.constant0.triton_poi_fused_convolution_leaky_relu_32 --------------------------
	.section	.nv.constant0.triton_poi_fused_convolution_leaky_relu_32,"a",@progbits
	.sectionflags	@""
	.align	4
.nv.constant0.triton_poi_fused_convolution_leaky_relu_32:
	.zero		572
